	.headerflags	@"EF_CUDA_TEXMODE_UNIFIED EF_CUDA_64BIT_ADDRESS EF_CUDA_ACCELERATORS EF_CUDA_SM90 EF_CUDA_VIRTUAL_SM(EF_CUDA_SM90)"
	.elftype	@"ET_EXEC"


//--------------------- .nv.info                  --------------------------
	.section	.nv.info,"",@"SHT_CUDA_INFO"
	.align	4


	//----- nvinfo : EIATTR_REGCOUNT
	.align		4
        /*0000*/ 	.byte	0x04, 0x2f
        /*0002*/ 	.short	(.L_1 - .L_0)
	.align		4
.L_0:
        /*0004*/ 	.word	index@(triton_mm)
        /*0008*/ 	.word	0x00000060


	//----- nvinfo : EIATTR_MIN_STACK_SIZE
	.align		4
.L_1:
        /*000c*/ 	.byte	0x04, 0x12
        /*000e*/ 	.short	(.L_3 - .L_2)
	.align		4
.L_2:
        /*0010*/ 	.word	index@(triton_mm)
        /*0014*/ 	.word	0x00000000


	//----- nvinfo : EIATTR_FRAME_SIZE
	.align		4
.L_3:
        /*0018*/ 	.byte	0x04, 0x11
        /*001a*/ 	.short	(.L_5 - .L_4)
	.align		4
.L_4:
        /*001c*/ 	.word	index@(triton_mm)
        /*0020*/ 	.word	0x00000000


	//----- nvinfo : EIATTR_MIN_STACK_SIZE
	.align		4
.L_5:
        /*0024*/ 	.byte	0x04, 0x12
        /*0026*/ 	.short	(.L_7 - .L_6)
	.align		4
.L_6:
        /*0028*/ 	.word	index@(triton_mm)
        /*002c*/ 	.word	0x00000000
.L_7:


//--------------------- .nv.info.triton_mm        --------------------------
	.section	.nv.info.triton_mm,"",@"SHT_CUDA_INFO"
	.sectionflags	@""
	.align	4


	//----- nvinfo : EIATTR_CUDA_API_VERSION
	.align		4
        /*0000*/ 	.byte	0x04, 0x37
        /*0002*/ 	.short	(.L_9 - .L_8)
.L_8:
        /*0004*/ 	.word	0x0000007c


	//----- nvinfo : EIATTR_KPARAM_INFO
	.align		4
.L_9:
        /*0008*/ 	.byte	0x04, 0x17
        /*000a*/ 	.short	(.L_11 - .L_10)
.L_10:
        /*000c*/ 	.word	0x00000000
        /*0010*/ 	.short	0x0002
        /*0012*/ 	.short	0x0010
        /*0014*/ 	.byte	0x00, 0xf0, 0x21, 0x00


	//----- nvinfo : EIATTR_KPARAM_INFO
	.align		4
.L_11:
        /*0018*/ 	.byte	0x04, 0x17
        /*001a*/ 	.short	(.L_13 - .L_12)
.L_12:
        /*001c*/ 	.word	0x00000000
        /*0020*/ 	.short	0x0001
        /*0022*/ 	.short	0x0008
        /*0024*/ 	.byte	0x00, 0xf0, 0x21, 0x00


	//----- nvinfo : EIATTR_KPARAM_INFO
	.align		4
.L_13:
        /*0028*/ 	.byte	0x04, 0x17
        /*002a*/ 	.short	(.L_15 - .L_14)
.L_14:
        /*002c*/ 	.word	0x00000000
        /*0030*/ 	.short	0x0000
        /*0032*/ 	.short	0x0000
        /*0034*/ 	.byte	0x00, 0xf0, 0x21, 0x00


	//----- nvinfo : EIATTR_SPARSE_MMA_MASK
	.align		4
.L_15:
        /*0038*/ 	.byte	0x03, 0x50
        /*003a*/ 	.short	0x0000


	//----- nvinfo : EIATTR_MAXREG_COUNT
	.align		4
        /*003c*/ 	.byte	0x03, 0x1b
        /*003e*/ 	.short	0x00ff


	//----- nvinfo : EIATTR_COOP_GROUP_MASK_REGIDS
	.align		4
        /*0040*/ 	.byte	0x04, 0x29
        /*0042*/ 	.short	(.L_17 - .L_16)


	//   ....[0]....
.L_16:
        /*0044*/ 	.word	0xffffffff


	//----- nvinfo : EIATTR_COOP_GROUP_INSTR_OFFSETS
	.align		4
.L_17:
        /*0048*/ 	.byte	0x04, 0x28
        /*004a*/ 	.short	(.L_19 - .L_18)


	//   ....[0]....
.L_18:
        /*004c*/ 	.word	0x00000bc0


	//----- nvinfo : EIATTR_EXIT_INSTR_OFFSETS
	.align		4
.L_19:
        /*0050*/ 	.byte	0x04, 0x1c
        /*0052*/ 	.short	(.L_21 - .L_20)


	//   ....[0]....
.L_20:
        /*0054*/ 	.word	0x00001730


	//   ....[1]....
        /*0058*/ 	.word	0x00001780


	//----- nvinfo : EIATTR_MAX_THREADS
	.align		4
.L_21:
        /*005c*/ 	.byte	0x04, 0x05
        /*005e*/ 	.short	(.L_23 - .L_22)
.L_22:
        /*0060*/ 	.word	0x00000080
        /*0064*/ 	.word	0x00000001
        /*0068*/ 	.word	0x00000001


	//----- nvinfo : EIATTR_CBANK_PARAM_SIZE
	.align		4
.L_23:
        /*006c*/ 	.byte	0x03, 0x19
        /*006e*/ 	.short	0x0018


	//----- nvinfo : EIATTR_PARAM_CBANK
	.align		4
        /*0070*/ 	.byte	0x04, 0x0a
        /*0072*/ 	.short	(.L_25 - .L_24)
	.align		4
.L_24:
        /*0074*/ 	.word	index@(.nv.constant0.triton_mm)
        /*0078*/ 	.short	0x0210
        /*007a*/ 	.short	0x0018


	//----- nvinfo : EIATTR_SW_WAR
	.align		4
.L_25:
        /*007c*/ 	.byte	0x04, 0x36
        /*007e*/ 	.short	(.L_27 - .L_26)
.L_26:
        /*0080*/ 	.word	0x00000008
.L_27:


//--------------------- .nv.callgraph             --------------------------
	.section	.nv.callgraph,"",@"SHT_CUDA_CALLGRAPH"
	.align	4
	.sectionentsize	8
	.align		4
        /*0000*/ 	.word	0x00000000
	.align		4
        /*0004*/ 	.word	0xffffffff
	.align		4
        /*0008*/ 	.word	0x00000000
	.align		4
        /*000c*/ 	.word	0xfffffffe
	.align		4
        /*0010*/ 	.word	0x00000000
	.align		4
        /*0014*/ 	.word	0xfffffffd
	.align		4
        /*0018*/ 	.word	0x00000000
	.align		4
        /*001c*/ 	.word	0xfffffffc


//--------------------- .text.triton_mm           --------------------------
	.section	.text.triton_mm,"ax",@progbits
	.sectionflags	@"SHF_BARRIERS=1"
	.align	128
        .global         triton_mm
        .type           triton_mm,@function
        .size           triton_mm,(.L_x_2 - triton_mm)
        .other          triton_mm,@"STO_CUDA_ENTRY STV_DEFAULT"
triton_mm:
.text.triton_mm:
[----:B------:R-:W1:Y:S01]  /*0000*/  LDC R1, c[0x0][0x28] ;  /* 0x00000a00ff017b82 */ /* 0x000e620000000800 */
[----:B------:R-:W2:Y:S01]  /*0010*/  S2R R9, SR_CTAID.X ;  /* 0x0000000000097919 */ /* 0x000ea20000002500 */
[----:B------:R-:W-:-:S06]  /*0020*/  IMAD.MOV.U32 R5, RZ, RZ, -0x8 ;  /* 0xfffffff8ff057424 */ /* 0x000fcc00078e00ff */
[----:B------:R-:W3:Y:S01]  /*0030*/  S2UR UR14, SR_CgaCtaId ;  /* 0x00000000000e79c3 */ /* 0x000ee20000008800 */
[----:B------:R-:W-:Y:S01]  /*0040*/  UMOV UR4, 0x400 ;  /* 0x0000040000047882 */ /* 0x000fe20000000000 */
[----:B------:R-:W-:Y:S01]  /*0050*/  ULDC.64 UR18, c[0x0][0x208] ;  /* 0x0000820000127ab9 */ /* 0x000fe20000000a00 */
[----:B------:R-:W-:Y:S01]  /*0060*/  IMAD.MOV.U32 R93, RZ, RZ, -0x20 ;  /* 0xffffffe0ff5d7424 */ /* 0x000fe200078e00ff */
[----:B------:R-:W-:Y:S02]  /*0070*/  CS2R R36, SRZ ;  /* 0x0000000000247805 */ /* 0x000fe4000001ff00 */
[----:B------:R-:W-:Y:S02]  /*0080*/  CS2R R38, SRZ ;  /* 0x0000000000267805 */ /* 0x000fe4000001ff00 */
[----:B------:R-:W-:Y:S02]  /*0090*/  CS2R R40, SRZ ;  /* 0x0000000000287805 */ /* 0x000fe4000001ff00 */
[----:B------:R-:W-:-:S02]  /*00a0*/  CS2R R42, SRZ ;  /* 0x00000000002a7805 */ /* 0x000fc4000001ff00 */
[----:B------:R-:W-:Y:S02]  /*00b0*/  CS2R R44, SRZ ;  /* 0x00000000002c7805 */ /* 0x000fe4000001ff00 */
[----:B------:R-:W-:Y:S02]  /*00c0*/  CS2R R46, SRZ ;  /* 0x00000000002e7805 */ /* 0x000fe4000001ff00 */
        /* <DEDUP_REMOVED lines=13> */
[----:B------:R-:W-:Y:S01]  /*01a0*/  CS2R R74, SRZ ;  /* 0x00000000004a7805 */ /* 0x000fe2000001ff00 */
[----:B---3--:R-:W-:Y:S01]  /*01b0*/  UPRMT UR14, UR14, 0x654, UR4 ;  /* 0x000006540e0e7896 */ /* 0x008fe20008000004 */
[----:B------:R-:W-:Y:S02]  /*01c0*/  CS2R R76, SRZ ;  /* 0x00000000004c7805 */ /* 0x000fe4000001ff00 */
[----:B------:R-:W-:-:S02]  /*01d0*/  CS2R R78, SRZ ;  /* 0x00000000004e7805 */ /* 0x000fc4000001ff00 */
[----:B------:R-:W-:Y:S02]  /*01e0*/  CS2R R80, SRZ ;  /* 0x0000000000507805 */ /* 0x000fe4000001ff00 */
[----:B------:R-:W-:Y:S02]  /*01f0*/  CS2R R82, SRZ ;  /* 0x0000000000527805 */ /* 0x000fe4000001ff00 */
[----:B------:R-:W-:Y:S01]  /*0200*/  CS2R R84, SRZ ;  /* 0x0000000000547805 */ /* 0x000fe2000001ff00 */
[----:B--2---:R-:W-:Y:S01]  /*0210*/  IMAD.HI R0, R9, 0x2aaaaaab, RZ ;  /* 0x2aaaaaab09007827 */ /* 0x004fe200078e02ff */
[----:B------:R-:W-:Y:S01]  /*0220*/  CS2R R86, SRZ ;  /* 0x0000000000567805 */ /* 0x000fe2000001ff00 */
[----:B------:R-:W-:Y:S01]  /*0230*/  UMOV UR15, 0x1 ;  /* 0x00000001000f7882 */ /* 0x000fe20000000000 */
[----:B------:R-:W-:Y:S01]  /*0240*/  UMOV UR6, 0xffffffff ;  /* 0xffffffff00067882 */ /* 0x000fe20000000000 */
[----:B------:R-:W-:Y:S01]  /*0250*/  UMOV UR4, URZ ;  /* 0x0000003f00047c82 */ /* 0x000fe20008000000 */
[----:B------:R-:W-:Y:S01]  /*0260*/  SHF.R.U32.HI R3, RZ, 0x1f, R0 ;  /* 0x0000001fff037819 */ /* 0x000fe20000011600 */
[----:B------:R-:W-:Y:S01]  /*0270*/  UIADD3 UR17, UR14, 0x3000, URZ ;  /* 0x000030000e117890 */ /* 0x000fe2000fffe03f */
[----:B------:R-:W-:-:S02]  /*0280*/  UMOV UR5, URZ ;  /* 0x0000003f00057c82 */ /* 0x000fc40008000000 */
[----:B------:R-:W-:-:S05]  /*0290*/  LEA.HI.SX32 R4, R0, R3, 0x1b ;  /* 0x0000000300047211 */ /* 0x000fca00078fdaff */
[C---:B------:R-:W-:Y:S02]  /*02a0*/  IMAD R0, R4.reuse, R5, 0x40 ;  /* 0x0000004004007424 */ /* 0x040fe400078e0205 */
[----:B------:R-:W-:-:S03]  /*02b0*/  IMAD R6, R4, -0xc0, R9 ;  /* 0xffffff4004067824 */ /* 0x000fc600078e0209 */
[----:B------:R-:W-:Y:S02]  /*02c0*/  VIMNMX R5, R0, 0x8, PT ;  /* 0x0000000800057848 */ /* 0x000fe40003fe0100 */
[----:B------:R-:W-:Y:S02]  /*02d0*/  IABS R10, R6 ;  /* 0x00000006000a7213 */ /* 0x000fe40000000000 */
[-C--:B------:R-:W-:Y:S02]  /*02e0*/  IABS R8, R5.reuse ;  /* 0x0000000500087213 */ /* 0x080fe40000000000 */
[-C--:B------:R-:W-:Y:S02]  /*02f0*/  IABS R11, R5.reuse ;  /* 0x00000005000b7213 */ /* 0x080fe40000000000 */
[----:B------:R-:W2:Y:S01]  /*0300*/  I2F.RP R0, R8 ;  /* 0x0000000800007306 */ /* 0x000ea20000209400 */
[----:B------:R-:W-:Y:S02]  /*0310*/  LOP3.LUT R6, R6, R5, RZ, 0x3c, !PT ;  /* 0x0000000506067212 */ /* 0x000fe400078e3cff */
[----:B------:R-:W-:-:S02]  /*0320*/  IMAD.MOV R11, RZ, RZ, -R11 ;  /* 0x000000ffff0b7224 */ /* 0x000fc400078e0a0b */
[----:B------:R-:W-:Y:S02]  /*0330*/  ISETP.GE.AND P3, PT, R6, RZ, PT ;  /* 0x000000ff0600720c */ /* 0x000fe40003f66270 */
[----:B------:R-:W-:Y:S01]  /*0340*/  LOP3.LUT R6, RZ, R5, RZ, 0x33, !PT ;  /* 0x00000005ff067212 */ /* 0x000fe200078e33ff */
[----:B--2---:R-:W2:Y:S02]  /*0350*/  MUFU.RCP R0, R0 ;  /* 0x0000000000007308 */ /* 0x004ea40000001000 */
[----:B--2---:R-:W-:Y:S01]  /*0360*/  VIADD R2, R0, 0xffffffe ;  /* 0x0ffffffe00027836 */ /* 0x004fe20000000000 */
[----:B------:R-:W-:-:S05]  /*0370*/  IABS R0, R9 ;  /* 0x0000000900007213 */ /* 0x000fca0000000000 */
[----:B------:R2:W3:Y:S02]  /*0380*/  F2I.FTZ.U32.TRUNC.NTZ R3, R2 ;  /* 0x0000000200037305 */ /* 0x0004e4000021f000 */
[----:B--2---:R-:W-:Y:S02]  /*0390*/  IMAD.MOV.U32 R2, RZ, RZ, RZ ;  /* 0x000000ffff027224 */ /* 0x004fe400078e00ff */
[----:B---3--:R-:W-:-:S04]  /*03a0*/  IMAD.MOV R7, RZ, RZ, -R3 ;  /* 0x000000ffff077224 */ /* 0x008fc800078e0a03 */
[----:B------:R-:W-:-:S04]  /*03b0*/  IMAD R7, R7, R8, RZ ;  /* 0x0000000807077224 */ /* 0x000fc800078e02ff */
[----:B------:R-:W-:-:S06]  /*03c0*/  IMAD.HI.U32 R3, R3, R7, R2 ;  /* 0x0000000703037227 */ /* 0x000fcc00078e0002 */
[----:B------:R-:W-:-:S04]  /*03d0*/  IMAD.HI.U32 R2, R3, R10, RZ ;  /* 0x0000000a03027227 */ /* 0x000fc800078e00ff */
[----:B------:R-:W-:Y:S02]  /*03e0*/  IMAD R7, R2, R11, R10 ;  /* 0x0000000b02077224 */ /* 0x000fe400078e020a */
[----:B------:R-:W-:Y:S02]  /*03f0*/  IMAD.MOV.U32 R10, RZ, RZ, R0 ;  /* 0x000000ffff0a7224 */ /* 0x000fe400078e0000 */
[----:B------:R-:W2:Y:S01]  /*0400*/  S2R R0, SR_TID.X ;  /* 0x0000000000007919 */ /* 0x000ea20000002100 */
[----:B------:R-:W-:Y:S01]  /*0410*/  ISETP.GT.U32.AND P2, PT, R8, R7, PT ;  /* 0x000000070800720c */ /* 0x000fe20003f44070 */
[----:B------:R-:W-:-:S04]  /*0420*/  IMAD.HI.U32 R3, R3, R10, RZ ;  /* 0x0000000a03037227 */ /* 0x000fc800078e00ff */
[----:B------:R-:W-:Y:S02]  /*0430*/  IMAD R3, R3, R11, R10 ;  /* 0x0000000b03037224 */ /* 0x000fe400078e020a */
[----:B------:R-:W3:Y:S03]  /*0440*/  LDC.64 R10, c[0x0][0x210] ;  /* 0x00008400ff0a7b82 */ /* 0x000ee60000000a00 */
[----:B------:R-:W-:-:S03]  /*0450*/  ISETP.GT.U32.AND P1, PT, R8, R3, PT ;  /* 0x000000030800720c */ /* 0x000fc60003f24070 */
[----:B------:R-:W-:Y:S02]  /*0460*/  @!P2 IMAD.IADD R7, R7, 0x1, -R8 ;  /* 0x000000010707a824 */ /* 0x000fe400078e0a08 */
[----:B------:R-:W-:Y:S01]  /*0470*/  @!P2 VIADD R2, R2, 0x1 ;  /* 0x000000010202a836 */ /* 0x000fe20000000000 */
[----:B------:R-:W-:Y:S02]  /*0480*/  ISETP.GE.AND P2, PT, R9, RZ, PT ;  /* 0x000000ff0900720c */ /* 0x000fe40003f46270 */
[----:B------:R-:W-:-:S05]  /*0490*/  ISETP.GE.U32.AND P0, PT, R7, R8, PT ;  /* 0x000000080700720c */ /* 0x000fca0003f06070 */
[----:B------:R-:W-:-:S05]  /*04a0*/  @!P1 IMAD.IADD R3, R3, 0x1, -R8 ;  /* 0x0000000103039824 */ /* 0x000fca00078e0a08 */
[----:B------:R-:W-:-:S03]  /*04b0*/  ISETP.GT.U32.AND P1, PT, R8, R3, PT ;  /* 0x000000030800720c */ /* 0x000fc60003f24070 */
[----:B------:R-:W-:Y:S01]  /*04c0*/  @P0 VIADD R2, R2, 0x1 ;  /* 0x0000000102020836 */ /* 0x000fe20000000000 */
[----:B------:R-:W-:Y:S01]  /*04d0*/  ISETP.NE.AND P0, PT, R5, RZ, PT ;  /* 0x000000ff0500720c */ /* 0x000fe20003f05270 */
[----:B--2---:R-:W-:Y:S01]  /*04e0*/  IMAD.SHL.U32 R15, R0, 0x8, RZ ;  /* 0x00000008000f7824 */ /* 0x004fe200078e00ff */
[----:B------:R-:W-:Y:S01]  /*04f0*/  SHF.R.U32.HI R13, RZ, 0x2, R0 ;  /* 0x00000002ff0d7819 */ /* 0x000fe20000011600 */
[----:B------:R-:W-:Y:S01]  /*0500*/  @!P3 IMAD.MOV R2, RZ, RZ, -R2 ;  /* 0x000000ffff02b224 */ /* 0x000fe200078e0a02 */
[----:B------:R-:W-:Y:S02]  /*0510*/  SHF.R.U32.HI R92, RZ, 0x5, R0 ;  /* 0x00000005ff5c7819 */ /* 0x000fe40000011600 */
[----:B------:R-:W-:Y:S02]  /*0520*/  SGXT.U32 R13, R13, 0x5 ;  /* 0x000000050d0d781a */ /* 0x000fe40000000000 */
[----:B------:R-:W-:Y:S01]  /*0530*/  SEL R2, R6, R2, !P0 ;  /* 0x0000000206027207 */ /* 0x000fe20004000000 */
[----:B------:R-:W-:Y:S01]  /*0540*/  @!P1 IMAD.IADD R3, R3, 0x1, -R8 ;  /* 0x0000000103039824 */ /* 0x000fe200078e0a08 */
[----:B------:R-:W-:-:S02]  /*0550*/  LOP3.LUT R20, R15, 0x18, R0, 0x48, !PT ;  /* 0x000000180f147812 */ /* 0x000fc400078e4800 */
[----:B------:R-:W-:Y:S01]  /*0560*/  LOP3.LUT R15, R15, 0x18, RZ, 0xc0, !PT ;  /* 0x000000180f0f7812 */ /* 0x000fe200078ec0ff */
[----:B------:R-:W-:Y:S01]  /*0570*/  IMAD.SHL.U32 R2, R2, 0x80, RZ ;  /* 0x0000008002027824 */ /* 0x000fe200078e00ff */
[----:B------:R-:W-:Y:S01]  /*0580*/  LOP3.LUT R92, R92, 0x7fffffc, RZ, 0xc0, !PT ;  /* 0x07fffffc5c5c7812 */ /* 0x000fe200078ec0ff */
[----:B------:R-:W-:-:S03]  /*0590*/  @!P2 IMAD.MOV R3, RZ, RZ, -R3 ;  /* 0x000000ffff03a224 */ /* 0x000fc600078e0a03 */
[----:B------:R-:W-:Y:S02]  /*05a0*/  LOP3.LUT R14, R2, R13, RZ, 0xfc, !PT ;  /* 0x0000000d020e7212 */ /* 0x000fe400078efcff */
[----:B------:R-:W-:Y:S02]  /*05b0*/  LOP3.LUT R16, R2, 0x20, R13, 0xfe, !PT ;  /* 0x0000002002107812 */ /* 0x000fe400078efe0d */
[----:B------:R-:W-:Y:S01]  /*05c0*/  SEL R3, R6, R3, !P0 ;  /* 0x0000000306037207 */ /* 0x000fe20004000000 */
[----:B------:R-:W-:Y:S01]  /*05d0*/  IMAD.HI R5, R14, 0x2aaaaaab, RZ ;  /* 0x2aaaaaab0e057827 */ /* 0x000fe200078e02ff */
[----:B------:R-:W-:Y:S02]  /*05e0*/  LOP3.LUT R17, R2, 0x40, R13, 0xfe, !PT ;  /* 0x0000004002117812 */ /* 0x000fe400078efe0d */
[----:B------:R-:W-:Y:S01]  /*05f0*/  LOP3.LUT R18, R2, 0x60, R13, 0xfe, !PT ;  /* 0x0000006002127812 */ /* 0x000fe200078efe0d */
[----:B------:R-:W-:Y:S01]  /*0600*/  IMAD.HI R7, R16, 0x2aaaaaab, RZ ;  /* 0x2aaaaaab10077827 */ /* 0x000fe200078e02ff */
[----:B------:R-:W-:-:S03]  /*0610*/  SHF.R.U32.HI R6, RZ, 0x1f, R5 ;  /* 0x0000001fff067819 */ /* 0x000fc60000011605 */
[----:B------:R-:W-:Y:S01]  /*0620*/  IMAD R12, R4, 0x8, R3 ;  /* 0x00000008040c7824 */ /* 0x000fe200078e0203 */
[----:B------:R-:W-:Y:S01]  /*0630*/  SHF.R.U32.HI R8, RZ, 0x1f, R7 ;  /* 0x0000001fff087819 */ /* 0x000fe20000011607 */
[----:B------:R-:W-:Y:S01]  /*0640*/  IMAD.HI R22, R17, 0x2aaaaaab, RZ ;  /* 0x2aaaaaab11167827 */ /* 0x000fe200078e02ff */
[----:B------:R-:W-:Y:S02]  /*0650*/  LEA.HI R23, R5, R6, RZ, 0x17 ;  /* 0x0000000605177211 */ /* 0x000fe400078fb8ff */
[----:B------:R-:W-:Y:S01]  /*0660*/  SHF.R.S32.HI R19, RZ, 0x19, R12 ;  /* 0x00000019ff137819 */ /* 0x000fe2000001140c */
[----:B------:R-:W-:Y:S01]  /*0670*/  IMAD.SHL.U32 R6, R12, 0x40, RZ ;  /* 0x000000400c067824 */ /* 0x000fe200078e00ff */
[C---:B------:R-:W-:Y:S01]  /*0680*/  LOP3.LUT R3, R13.reuse, 0x20, RZ, 0xfc, !PT ;  /* 0x000000200d037812 */ /* 0x040fe200078efcff */
[----:B------:R-:W-:Y:S01]  /*0690*/  IMAD.HI R24, R18, 0x2aaaaaab, RZ ;  /* 0x2aaaaaab12187827 */ /* 0x000fe200078e02ff */
[C---:B------:R-:W-:Y:S02]  /*06a0*/  LOP3.LUT R4, R13.reuse, 0x40, RZ, 0xfc, !PT ;  /* 0x000000400d047812 */ /* 0x040fe400078efcff */
[----:B------:R-:W-:Y:S01]  /*06b0*/  LOP3.LUT R5, R13, 0x60, RZ, 0xfc, !PT ;  /* 0x000000600d057812 */ /* 0x000fe200078efcff */
[--C-:B------:R-:W-:Y:S01]  /*06c0*/  IMAD R3, R3, 0x20, R20.reuse ;  /* 0x0000002003037824 */ /* 0x100fe200078e0214 */
[----:B------:R-:W-:Y:S01]  /*06d0*/  LEA.HI R25, R7, R8, RZ, 0x17 ;  /* 0x0000000807197211 */ /* 0x000fe200078fb8ff */
[--C-:B------:R-:W-:Y:S01]  /*06e0*/  IMAD R7, R13, 0x20, R20.reuse ;  /* 0x000000200d077824 */ /* 0x100fe200078e0214 */
[----:B------:R-:W2:Y:S01]  /*06f0*/  LDC.64 R8, c[0x0][0x218] ;  /* 0x00008600ff087b82 */ /* 0x000ea20000000a00 */
[----:B------:R-:W-:Y:S01]  /*0700*/  SGXT R19, R19, 0x1 ;  /* 0x000000011313781a */ /* 0x000fe20000000200 */
[--C-:B------:R-:W-:Y:S01]  /*0710*/  IMAD R4, R4, 0x20, R20.reuse ;  /* 0x0000002004047824 */ /* 0x100fe200078e0214 */
[----:B------:R-:W-:Y:S01]  /*0720*/  LOP3.LUT R12, R6, R13, RZ, 0xfc, !PT ;  /* 0x0000000d060c7212 */ /* 0x000fe200078efcff */
[----:B------:R-:W-:Y:S01]  /*0730*/  IMAD R5, R5, 0x20, R20 ;  /* 0x0000002005057824 */ /* 0x000fe200078e0214 */
[----:B------:R-:W-:Y:S01]  /*0740*/  LOP3.LUT R13, R6, 0x20, R13, 0xfe, !PT ;  /* 0x00000020060d7812 */ /* 0x000fe200078efe0d */
[----:B------:R-:W-:Y:S01]  /*0750*/  IMAD R14, R23, -0xc00, R14 ;  /* 0xfffff400170e7824 */ /* 0x000fe200078e020e */
[----:B------:R-:W-:Y:S01]  /*0760*/  LEA.HI R20, R19, R12, RZ, 0xc ;  /* 0x0000000c13147211 */ /* 0x000fe200078f60ff */
[----:B------:R-:W-:Y:S01]  /*0770*/  IMAD R16, R25, -0xc00, R16 ;  /* 0xfffff40019107824 */ /* 0x000fe200078e0210 */
[----:B------:R-:W-:-:S02]  /*0780*/  LEA.HI R21, R19, R13, RZ, 0xc ;  /* 0x0000000d13157211 */ /* 0x000fc400078f60ff */
[----:B------:R-:W-:Y:S02]  /*0790*/  SHF.R.U32.HI R27, RZ, 0x1f, R22 ;  /* 0x0000001fff1b7819 */ /* 0x000fe40000011616 */
[----:B------:R-:W-:Y:S02]  /*07a0*/  SHF.R.U32.HI R29, RZ, 0x1f, R24 ;  /* 0x0000001fff1d7819 */ /* 0x000fe40000011618 */
[----:B------:R-:W-:Y:S02]  /*07b0*/  LOP3.LUT R19, R20, 0x3ff000, RZ, 0xc0, !PT ;  /* 0x003ff00014137812 */ /* 0x000fe400078ec0ff */
[----:B------:R-:W-:Y:S01]  /*07c0*/  LOP3.LUT R20, R21, 0x3ff000, RZ, 0xc0, !PT ;  /* 0x003ff00015147812 */ /* 0x000fe200078ec0ff */
[----:B------:R-:W-:Y:S01]  /*07d0*/  IMAD R21, R16, 0xc00, R15 ;  /* 0x00000c0010157824 */ /* 0x000fe200078e020f */
[----:B------:R-:W-:Y:S01]  /*07e0*/  LEA.HI R22, R22, R27, RZ, 0x17 ;  /* 0x0000001b16167211 */ /* 0x000fe200078fb8ff */
[----:B------:R-:W-:Y:S01]  /*07f0*/  IMAD.IADD R12, R12, 0x1, -R19 ;  /* 0x000000010c0c7824 */ /* 0x000fe200078e0a13 */
[----:B------:R-:W-:Y:S01]  /*0800*/  LEA.HI R29, R24, R29, RZ, 0x17 ;  /* 0x0000001d181d7211 */ /* 0x000fe200078fb8ff */
[----:B------:R-:W-:Y:S01]  /*0810*/  IMAD.IADD R20, R13, 0x1, -R20 ;  /* 0x000000010d147824 */ /* 0x000fe200078e0a14 */
[----:B------:R-:W-:Y:S01]  /*0820*/  LEA R25, R7, UR14, 0x1 ;  /* 0x0000000e07197c11 */ /* 0x000fe2000f8e08ff */
[----:B------:R-:W-:Y:S01]  /*0830*/  IMAD R22, R22, -0xc00, R17 ;  /* 0xfffff40016167824 */ /* 0x000fe200078e0211 */
[----:B------:R-:W-:Y:S01]  /*0840*/  LEA R27, R3, UR14, 0x1 ;  /* 0x0000000e031b7c11 */ /* 0x000fe2000f8e08ff */
[----:B------:R-:W-:Y:S01]  /*0850*/  IMAD R18, R29, -0xc00, R18 ;  /* 0xfffff4001d127824 */ /* 0x000fe200078e0212 */
[----:B------:R-:W-:Y:S01]  /*0860*/  LEA R33, R4, UR14, 0x1 ;  /* 0x0000000e04217c11 */ /* 0x000fe2000f8e08ff */
[--C-:B------:R-:W-:Y:S01]  /*0870*/  IMAD R13, R12, 0xc00, R15.reuse ;  /* 0x00000c000c0d7824 */ /* 0x100fe200078e020f */
[----:B------:R-:W-:Y:S01]  /*0880*/  LEA R35, R5, UR14, 0x1 ;  /* 0x0000000e05237c11 */ /* 0x000fe2000f8e08ff */
[----:B------:R-:W-:-:S02]  /*0890*/  IMAD R17, R20, 0xc00, R15 ;  /* 0x00000c0014117824 */ /* 0x000fc400078e020f */
[--C-:B------:R-:W-:Y:S02]  /*08a0*/  IMAD R19, R14, 0xc00, R15.reuse ;  /* 0x00000c000e137824 */ /* 0x100fe400078e020f */
[--C-:B------:R-:W-:Y:S02]  /*08b0*/  IMAD R29, R22, 0xc00, R15.reuse ;  /* 0x00000c00161d7824 */ /* 0x100fe400078e020f */
[----:B------:R-:W-:Y:S02]  /*08c0*/  IMAD R31, R18, 0xc00, R15 ;  /* 0x00000c00121f7824 */ /* 0x000fe400078e020f */
[----:B---3--:R-:W-:-:S04]  /*08d0*/  IMAD.WIDE R14, R13, 0x2, R10 ;  /* 0x000000020d0e7825 */ /* 0x008fc800078e020a */
[----:B------:R-:W-:Y:S01]  /*08e0*/  IMAD.WIDE R16, R17, 0x2, R10 ;  /* 0x0000000211107825 */ /* 0x000fe200078e020a */
[----:B------:R-:W-:Y:S01]  /*08f0*/  @!PT LDS RZ, [RZ] ;  /* 0x00000000fffff984 */ /* 0x000fe20000000800 */
[----:B------:R-:W-:Y:S01]  /*0900*/  @!PT LDS RZ, [RZ] ;  /* 0x00000000fffff984 */ /* 0x000fe20000000800 */
[----:B------:R-:W-:Y:S01]  /*0910*/  @!PT LDS RZ, [RZ] ;  /* 0x00000000fffff984 */ /* 0x000fe20000000800 */
[----:B------:R-:W-:Y:S03]  /*0920*/  LDGSTS.E.BYPASS.128 [R25], desc[UR18][R14.64] ;  /* 0x000000000e197fae */ /* 0x000fe6000b901c52 */
[--C-:B--2---:R-:W-:Y:S01]  /*0930*/  IMAD.WIDE R18, R19, 0x2, R8.reuse ;  /* 0x0000000213127825 */ /* 0x104fe200078e0208 */
[----:B------:R-:W-:Y:S03]  /*0940*/  LDGSTS.E.BYPASS.128 [R27], desc[UR18][R16.64] ;  /* 0x00000000101b7fae */ /* 0x000fe6000b901c52 */
[--C-:B------:R-:W-:Y:S01]  /*0950*/  IMAD.WIDE R20, R21, 0x2, R8.reuse ;  /* 0x0000000215147825 */ /* 0x100fe200078e0208 */
[----:B------:R-:W0:Y:S03]  /*0960*/  LDGDEPBAR ;  /* 0x00000000000079af */ /* 0x000e260000000000 */
[----:B------:R-:W-:Y:S01]  /*0970*/  IMAD.WIDE R28, R29, 0x2, R8 ;  /* 0x000000021d1c7825 */ /* 0x000fe200078e0208 */
[----:B------:R-:W-:Y:S01]  /*0980*/  LDGSTS.E.BYPASS.128 [R25+0x3000], desc[UR18][R18.64] ;  /* 0x0300000012197fae */ /* 0x000fe2000b901c52 */
[----:B------:R-:W-:-:S02]  /*0990*/  IADD3 R13, P2, R20, 0x80, RZ ;  /* 0x00000080140d7810 */ /* 0x000fc40007f5e0ff */
[----:B------:R-:W-:Y:S01]  /*09a0*/  IMAD.WIDE R30, R31, 0x2, R8 ;  /* 0x000000021f1e7825 */ /* 0x000fe200078e0208 */
[----:B------:R-:W-:Y:S01]  /*09b0*/  LDGSTS.E.BYPASS.128 [R27+0x3000], desc[UR18][R20.64] ;  /* 0x03000000141b7fae */ /* 0x000fe2000b901c52 */
[----:B------:R-:W-:Y:S02]  /*09c0*/  IADD3 R8, P0, R14, 0x80, RZ ;  /* 0x000000800e087810 */ /* 0x000fe40007f1e0ff */
[----:B------:R-:W-:Y:S01]  /*09d0*/  IADD3 R9, P1, R16, 0x80, RZ ;  /* 0x0000008010097810 */ /* 0x000fe20007f3e0ff */
[----:B------:R-:W-:Y:S01]  /*09e0*/  LDGSTS.E.BYPASS.128 [R33+0x3000], desc[UR18][R28.64] ;  /* 0x030000001c217fae */ /* 0x000fe2000b901c52 */
[----:B------:R-:W-:Y:S02]  /*09f0*/  IMAD.X R89, RZ, RZ, R21, P2 ;  /* 0x000000ffff597224 */ /* 0x000fe400010e0615 */
[----:B------:R-:W-:Y:S01]  /*0a00*/  IMAD.X R10, RZ, RZ, R15, P0 ;  /* 0x000000ffff0a7224 */ /* 0x000fe200000e060f */
[----:B------:R-:W-:Y:S01]  /*0a10*/  LDGSTS.E.BYPASS.128 [R35+0x3000], desc[UR18][R30.64] ;  /* 0x030000001e237fae */ /* 0x000fe2000b901c52 */
[----:B------:R-:W-:Y:S01]  /*0a20*/  IADD3 R11, P0, R18, 0x80, RZ ;  /* 0x00000080120b7810 */ /* 0x000fe20007f1e0ff */
[----:B------:R-:W-:Y:S01]  /*0a30*/  IMAD.X R12, RZ, RZ, R17, P1 ;  /* 0x000000ffff0c7224 */ /* 0x000fe200008e0611 */
[----:B------:R-:W-:Y:S01]  /*0a40*/  IADD3 R23, P1, R28, 0x80, RZ ;  /* 0x000000801c177810 */ /* 0x000fe20007f3e0ff */
[----:B------:R-:W0:Y:S02]  /*0a50*/  LDGDEPBAR ;  /* 0x00000000000079af */ /* 0x000e240000000000 */
[----:B------:R-:W-:Y:S01]  /*0a60*/  IMAD.X R22, RZ, RZ, R19, P0 ;  /* 0x000000ffff167224 */ /* 0x000fe200000e0613 */
[----:B------:R-:W-:Y:S01]  /*0a70*/  BAR.SYNC.DEFER_BLOCKING 0x0 ;  /* 0x0000000000007b1d */ /* 0x000fe20000010000 */
[----:B------:R-:W-:Y:S01]  /*0a80*/  IADD3 R88, P0, R30, 0x80, RZ ;  /* 0x000000801e587810 */ /* 0x000fe20007f1e0ff */
[----:B------:R-:W-:-:S04]  /*0a90*/  IMAD.X R90, RZ, RZ, R29, P1 ;  /* 0x000000ffff5a7224 */ /* 0x000fc800008e061d */
[----:B------:R-:W-:Y:S01]  /*0aa0*/  IMAD.X R91, RZ, RZ, R31, P0 ;  /* 0x000000ffff5b7224 */ /* 0x000fe200000e061f */
[----:B------:R-:W-:Y:S01]  /*0ab0*/  @!PT LDS RZ, [RZ] ;  /* 0x00000000fffff984 */ /* 0x000fe20000000800 */
[----:B------:R-:W-:Y:S01]  /*0ac0*/  @!PT LDS RZ, [RZ] ;  /* 0x00000000fffff984 */ /* 0x000fe20000000800 */
[----:B------:R-:W-:Y:S01]  /*0ad0*/  @!PT LDS RZ, [RZ] ;  /* 0x00000000fffff984 */ /* 0x000fe20000000800 */
[----:B------:R-:W-:Y:S04]  /*0ae0*/  LDGSTS.E.BYPASS.128 [R25+0x1000], desc[UR18][R14.64+0x40] ;  /* 0x010000400e197fae */ /* 0x000fe8000b901c52 */
[----:B------:R-:W-:Y:S04]  /*0af0*/  LDGSTS.E.BYPASS.128 [R27+0x1000], desc[UR18][R16.64+0x40] ;  /* 0x01000040101b7fae */ /* 0x000fe8000b901c52 */
[----:B------:R-:W0:Y:S04]  /*0b00*/  LDGDEPBAR ;  /* 0x00000000000079af */ /* 0x000e280000000000 */
[----:B------:R2:W-:Y:S04]  /*0b10*/  LDGSTS.E.BYPASS.128 [R25+0x5000], desc[UR18][R18.64+0x40] ;  /* 0x0500004012197fae */ /* 0x0005e8000b901c52 */
[----:B------:R3:W-:Y:S04]  /*0b20*/  LDGSTS.E.BYPASS.128 [R27+0x5000], desc[UR18][R20.64+0x40] ;  /* 0x05000040141b7fae */ /* 0x0007e8000b901c52 */
[----:B------:R4:W-:Y:S04]  /*0b30*/  LDGSTS.E.BYPASS.128 [R33+0x5000], desc[UR18][R28.64+0x40] ;  /* 0x050000401c217fae */ /* 0x0009e8000b901c52 */
[----:B------:R5:W-:Y:S01]  /*0b40*/  LDGSTS.E.BYPASS.128 [R35+0x5000], desc[UR18][R30.64+0x40] ;  /* 0x050000401e237fae */ /* 0x000be2000b901c52 */
[----:B--2---:R-:W-:-:S03]  /*0b50*/  CS2R R24, SRZ ;  /* 0x0000000000187805 */ /* 0x004fc6000001ff00 */
[----:B------:R-:W0:Y:S01]  /*0b60*/  LDGDEPBAR ;  /* 0x00000000000079af */ /* 0x000e220000000000 */
[----:B---3--:R-:W-:Y:S02]  /*0b70*/  CS2R R26, SRZ ;  /* 0x00000000001a7805 */ /* 0x008fe4000001ff00 */
[----:B----4-:R-:W-:Y:S02]  /*0b80*/  CS2R R28, SRZ ;  /* 0x00000000001c7805 */ /* 0x010fe4000001ff00 */
[----:B------:R-:W-:Y:S02]  /*0b90*/  CS2R R32, SRZ ;  /* 0x0000000000207805 */ /* 0x000fe4000001ff00 */
[----:B-1---5:R-:W-:Y:S02]  /*0ba0*/  CS2R R30, SRZ ;  /* 0x00000000001e7805 */ /* 0x022fe4000001ff00 */
[----:B------:R-:W-:-:S07]  /*0bb0*/  CS2R R34, SRZ ;  /* 0x0000000000227805 */ /* 0x000fce000001ff00 */
.L_x_0:
[----:B------:R-:W1:Y:S01]  /*0bc0*/  SHFL.IDX PT, R14, R92, RZ, 0x1f ;  /* 0x00001fff5c0e7589 */ /* 0x000e6200000e0000 */
[----:B------:R-:W-:Y:S01]  /*0bd0*/  UIADD3 UR6, UR6, 0x1, URZ ;  /* 0x0000000106067890 */ /* 0x000fe2000fffe03f */
[----:B------:R-:W-:-:S04]  /*0be0*/  DEPBAR.LE SB0, 0x2 ;  /* 0x000080800000791a */ /* 0x000fc80000000000 */
[----:B------:R-:W-:Y:S01]  /*0bf0*/  UISETP.GE.AND UP0, UPT, UR6, 0x3, UPT ;  /* 0x000000030600788c */ /* 0x000fe2000bf06270 */
[----:B------:R-:W-:Y:S01]  /*0c00*/  BAR.SYNC.DEFER_BLOCKING 0x0 ;  /* 0x0000000000007b1d */ /* 0x000fe20000010000 */
[----:B------:R-:W-:Y:S01]  /*0c10*/  UIADD3 UR15, UR15, 0x1, URZ ;  /* 0x000000010f0f7890 */ /* 0x000fe2000fffe03f */
[----:B------:R-:W-:Y:S01]  /*0c20*/  VIADD R93, R93, 0x20 ;  /* 0x000000205d5d7836 */ /* 0x000fe20000000000 */
[----:B------:R-:W-:Y:S01]  /*0c30*/  USEL UR16, UR6, URZ, !UP0 ;  /* 0x0000003f06107287 */ /* 0x000fe2000c000000 */
[----:B------:R-:W-:Y:S02]  /*0c40*/  IADD3 R16, P1, R8, UR4, RZ ;  /* 0x0000000408107c10 */ /* 0x000fe4000ff3e0ff */
[----:B------:R-:W-:Y:S01]  /*0c50*/  UMOV UR11, 0x80000020 ;  /* 0x80000020000b7882 */ /* 0x000fe20000000000 */
[----:B------:R-:W-:Y:S01]  /*0c60*/  ULEA UR6, UR16, UR14, 0xc ;  /* 0x0000000e10067291 */ /* 0x000fe2000f8e603f */
[----:B------:R-:W-:Y:S02]  /*0c70*/  ISETP.GE.U32.AND P0, PT, R93, 0xbc0, PT ;  /* 0x00000bc05d00780c */ /* 0x000fe40003f06070 */
[----:B------:R-:W-:Y:S01]  /*0c80*/  IADD3.X R17, R10, UR5, RZ, P1, !PT ;  /* 0x000000050a117c10 */ /* 0x000fe20008ffe4ff */
[----:B------:R-:W-:Y:S01]  /*0c90*/  USHF.R.U32.HI UR8, URZ, 0x4, UR6 ;  /* 0x000000043f087899 */ /* 0x000fe20008011606 */
[----:B------:R-:W-:Y:S01]  /*0ca0*/  IADD3 R18, P1, R9, UR4, RZ ;  /* 0x0000000409127c10 */ /* 0x000fe2000ff3e0ff */
[----:B------:R-:W-:-:S02]  /*0cb0*/  ULEA UR6, UR16, UR17, 0xd ;  /* 0x0000001110067291 */ /* 0x000fc4000f8e683f */
[----:B------:R-:W-:Y:S01]  /*0cc0*/  ULOP3.LUT UR8, UR8, 0x3fff, URZ, 0xc0, !UPT ;  /* 0x00003fff08087892 */ /* 0x000fe2000f8ec03f */
[----:B------:R-:W-:Y:S01]  /*0cd0*/  IADD3.X R19, R12, UR5, RZ, P1, !PT ;  /* 0x000000050c137c10 */ /* 0x000fe20008ffe4ff */
[----:B------:R-:W-:Y:S01]  /*0ce0*/  USHF.R.U32.HI UR6, URZ, 0x4, UR6 ;  /* 0x000000043f067899 */ /* 0x000fe20008011606 */
[----:B-1----:R-:W-:Y:S02]  /*0cf0*/  R2UR UR7, R14 ;  /* 0x000000000e0772ca */ /* 0x002fe400000e0000 */
[----:B------:R-:W-:Y:S01]  /*0d00*/  IADD3 R14, P1, R11, UR4, RZ ;  /* 0x000000040b0e7c10 */ /* 0x000fe2000ff3e0ff */
[----:B------:R-:W-:Y:S01]  /*0d10*/  ULOP3.LUT UR6, UR6, 0x3fff, URZ, 0xc0, !UPT ;  /* 0x00003fff06067892 */ /* 0x000fe2000f8ec03f */
[----:B------:R-:W-:-:S03]  /*0d20*/  WARPGROUP.ARRIVE ;  /* 0x00000000000079c5 */ /* 0x000fc60000000000 */
[----:B------:R-:W-:Y:S01]  /*0d30*/  ULOP3.LUT UR10, UR6, 0x2000000, URZ, 0xfc, !UPT ;  /* 0x02000000060a7892 */ /* 0x000fe2000f8efc3f */
[----:B------:R-:W-:-:S05]  /*0d40*/  IADD3.X R15, R22, UR5, RZ, P1, !PT ;  /* 0x00000005160f7c10 */ /* 0x000fca0008ffe4ff */
[----:B------:R-:W-:-:S04]  /*0d50*/  USHF.L.U32 UR7, UR7, 0x6, URZ ;  /* 0x0000000607077899 */ /* 0x000fc8000800063f */
[----:B------:R-:W-:-:S04]  /*0d60*/  ULOP3.LUT UR7, UR7, 0xc0, URZ, 0xc0, !UPT ;  /* 0x000000c007077892 */ /* 0x000fc8000f8ec03f */
[----:B------:R-:W-:-:S03]  /*0d70*/  UIADD3 UR12, UP0, UR7, UR8, URZ ;  /* 0x00000008070c7290 */ /* 0x000fc6000ff1e03f */
[----:B------:R-:W-:Y:S01]  /*0d80*/  UMOV UR7, URZ ;  /* 0x0000003f00077c82 */ /* 0x000fe20008000000 */
[----:B------:R-:W-:Y:S02]  /*0d90*/  UIADD3.X UR13, URZ, URZ, URZ, UP0, !UPT ;  /* 0x0000003f3f0d7290 */ /* 0x000fe400087fe43f */
[----:B------:R-:W-:Y:S02]  /*0da0*/  ULOP3.LUT UR8, UR12, 0x1000000, URZ, 0xfc, !UPT ;  /* 0x010000000c087892 */ /* 0x000fe4000f8efc3f */
[----:B------:R-:W-:Y:S02]  /*0db0*/  ULOP3.LUT UR9, UR13, 0x80000020, URZ, 0xfc, !UPT ;  /* 0x800000200d097892 */ /* 0x000fe4000f8efc3f */
[----:B------:R-:W-:-:S04]  /*0dc0*/  UISETP.GE.AND UP0, UPT, UR15, 0x3, UPT ;  /* 0x000000030f00788c */ /* 0x000fc8000bf06270 */
[----:B------:R-:W-:-:S03]  /*0dd0*/  USEL UR15, UR15, URZ, !UP0 ;  /* 0x0000003f0f0f7287 */ /* 0x000fc6000c000000 */
[----:B------:R-:W-:Y:S01]  /*0de0*/  HGMMA.64x128x16.F32.BF16 R24, gdesc[UR8], R24 ;  /* 0x01e00000081879f0 */ /* 0x000fe20008701818 */
[----:B------:R-:W-:Y:S01]  /*0df0*/  UMOV UR8, 0x1000002 ;  /* 0x0100000200087882 */ /* 0x000fe20000000000 */
[----:B------:R-:W-:Y:S01]  /*0e00*/  UMOV UR9, 0x80000020 ;  /* 0x8000002000097882 */ /* 0x000fe20000000000 */
[----:B------:R-:W-:Y:S01]  /*0e10*/  UMOV UR10, 0x2000002 ;  /* 0x02000002000a7882 */ /* 0x000fe20000000000 */
[----:B------:R-:W-:Y:S01]  /*0e20*/  UMOV UR11, 0x80000020 ;  /* 0x80000020000b7882 */ /* 0x000fe20000000000 */
[----:B------:R-:W-:Y:S02]  /*0e30*/  UIADD3.64 UR8, UR12, UR8, URZ ;  /* 0x000000080c087297 */ /* 0x000fe4000fffe03f */
[----:B------:R-:W-:Y:S02]  /*0e40*/  UIADD3.64 UR10, UR6, UR10, URZ ;  /* 0x0000000a060a7297 */ /* 0x000fe4000fffe03f */
[----:B------:R-:W-:-:S06]  /*0e50*/  ULEA UR6, UR15, UR14, 0xc ;  /* 0x0000000e0f067291 */ /* 0x000fcc000f8e603f */
[----:B------:R-:W-:Y:S02]  /*0e60*/  LEA R21, R7, UR6, 0x1 ;  /* 0x0000000607157c11 */ /* 0x000fe4000f8e08ff */
[----:B------:R-:W-:Y:S01]  /*0e70*/  LEA R20, R3, UR6, 0x1 ;  /* 0x0000000603147c11 */ /* 0x000fe2000f8e08ff */
[----:B------:R-:W-:Y:S01]  /*0e80*/  ULEA UR6, UR15, UR17, 0xd ;  /* 0x000000110f067291 */ /* 0x000fe2000f8e683f */
[----:B------:R-:W-:Y:S03]  /*0e90*/  HGMMA.64x128x16.F32.BF16 R24, gdesc[UR8], R24, gsb0 ;  /* 0x01e00000081879f0 */ /* 0x000fe60008001818 */
[----:B------:R-:W-:Y:S02]  /*0ea0*/  WARPGROUP.DEPBAR.LE gsb0, 0x1 ;  /* 0x00008000000079c5 */ /* 0x000fe40000010100 */
[----:B------:R-:W-:Y:S06]  /*0eb0*/  BAR.SYNC.DEFER_BLOCKING 0x0 ;  /* 0x0000000000007b1d */ /* 0x000fec0000010000 */
[----:B------:R-:W-:Y:S01]  /*0ec0*/  @!PT LDS RZ, [RZ] ;  /* 0x00000000fffff984 */ /* 0x000fe20000000800 */
[----:B------:R-:W-:Y:S01]  /*0ed0*/  @!PT LDS RZ, [RZ] ;  /* 0x00000000fffff984 */ /* 0x000fe20000000800 */
[----:B------:R-:W-:Y:S01]  /*0ee0*/  @!PT LDS RZ, [RZ] ;  /* 0x00000000fffff984 */ /* 0x000fe20000000800 */
[----:B------:R1:W-:Y:S04]  /*0ef0*/  LDGSTS.E.BYPASS.128 [R21], desc[UR18][R16.64], !P0 ;  /* 0x0000000010157fae */ /* 0x0003e8000c101c52 */
[----:B------:R-:W-:Y:S04]  /*0f00*/  LDGSTS.E.BYPASS.128 [R20], desc[UR18][R18.64], !P0 ;  /* 0x0000000012147fae */ /* 0x000fe8000c101c52 */
[----:B------:R-:W0:Y:S01]  /*0f10*/  LDGDEPBAR ;  /* 0x00000000000079af */ /* 0x000e220000000000 */
[----:B-1----:R-:W-:-:S02]  /*0f20*/  LEA R17, R7, UR6, 0x1 ;  /* 0x0000000607117c11 */ /* 0x002fc4000f8e08ff */
[----:B------:R-:W-:-:S03]  /*0f30*/  IADD3 R16, P1, R13, UR4, RZ ;  /* 0x000000040d107c10 */ /* 0x000fc6000ff3e0ff */
[----:B------:R1:W-:Y:S02]  /*0f40*/  LDGSTS.E.BYPASS.128 [R17], desc[UR18][R14.64], !P0 ;  /* 0x000000000e117fae */ /* 0x0003e4000c101c52 */
[----:B-1----:R-:W-:Y:S02]  /*0f50*/  IADD3.X R17, R89, UR5, RZ, P1, !PT ;  /* 0x0000000559117c10 */ /* 0x002fe40008ffe4ff */
[----:B------:R-:W-:Y:S02]  /*0f60*/  IADD3 R18, P1, R23, UR4, RZ ;  /* 0x0000000417127c10 */ /* 0x000fe4000ff3e0ff */
[----:B------:R-:W-:Y:S02]  /*0f70*/  LEA R15, R3, UR6, 0x1 ;  /* 0x00000006030f7c11 */ /* 0x000fe4000f8e08ff */
[----:B------:R-:W-:Y:S02]  /*0f80*/  IADD3.X R19, R90, UR5, RZ, P1, !PT ;  /* 0x000000055a137c10 */ /* 0x000fe40008ffe4ff */
[----:B------:R-:W-:Y:S01]  /*0f90*/  IADD3 R20, P1, R88, UR4, RZ ;  /* 0x0000000458147c10 */ /* 0x000fe2000ff3e0ff */
[----:B------:R1:W-:Y:S01]  /*0fa0*/  LDGSTS.E.BYPASS.128 [R15], desc[UR18][R16.64], !P0 ;  /* 0x00000000100f7fae */ /* 0x0003e2000c101c52 */
[----:B------:R-:W-:Y:S01]  /*0fb0*/  LEA R14, R4, UR6, 0x1 ;  /* 0x00000006040e7c11 */ /* 0x000fe2000f8e08ff */
[----:B------:R-:W-:Y:S01]  /*0fc0*/  UIADD3 UR4, UP0, UR4, 0x40, URZ ;  /* 0x0000004004047890 */ /* 0x000fe2000ff1e03f */
[----:B------:R-:W-:-:S03]  /*0fd0*/  IADD3.X R21, R91, UR5, RZ, P1, !PT ;  /* 0x000000055b157c10 */ /* 0x000fc60008ffe4ff */
[----:B------:R2:W-:Y:S01]  /*0fe0*/  LDGSTS.E.BYPASS.128 [R14], desc[UR18][R18.64], !P0 ;  /* 0x00000000120e7fae */ /* 0x0005e2000c101c52 */
[----:B------:R-:W-:Y:S01]  /*0ff0*/  UIADD3.X UR5, URZ, UR5, URZ, UP0, !UPT ;  /* 0x000000053f057290 */ /* 0x000fe200087fe43f */
[----:B-1----:R-:W-:Y:S01]  /*1000*/  LEA R15, R5, UR6, 0x1 ;  /* 0x00000006050f7c11 */ /* 0x002fe2000f8e08ff */
[----:B------:R-:W-:-:S04]  /*1010*/  UMOV UR6, UR16 ;  /* 0x0000001000067c82 */ /* 0x000fc80008000000 */
[----:B------:R2:W-:Y:S01]  /*1020*/  LDGSTS.E.BYPASS.128 [R15], desc[UR18][R20.64], !P0 ;  /* 0x00000000140f7fae */ /* 0x0005e2000c101c52 */
[----:B------:R-:W-:-:S03]  /*1030*/  ISETP.GE.U32.AND P0, PT, R93, 0xbe0, PT ;  /* 0x00000be05d00780c */ /* 0x000fc60003f06070 */
[----:B------:R-:W0:Y:S10]  /*1040*/  LDGDEPBAR ;  /* 0x00000000000079af */ /* 0x000e340000000000 */
[----:B--2---:R-:W-:Y:S05]  /*1050*/  @!P0 BRA `(.L_x_0) ;  /* 0xfffffff800d88947 */ /* 0x004fea000383ffff */
[----:B------:R-:W-:Y:S02]  /*1060*/  WARPGROUP.DEPBAR.LE gsb0, 0x0 ;  /* 0x00008000000079c5 */ /* 0x000fe40000010000 */
[----:B------:R-:W-:-:S04]  /*1070*/  DEPBAR.LE SB0, 0x0 ;  /* 0x000080000000791a */ /* 0x000fc80000000000 */
[--C-:B------:R-:W-:Y:S02]  /*1080*/  SHF.R.U32.HI R3, RZ, 0x1, R0.reuse ;  /* 0x00000001ff037819 */ /* 0x100fe40000011600 */
[----:B------:R-:W-:Y:S02]  /*1090*/  SHF.R.U32.HI R7, RZ, 0x5, R0 ;  /* 0x00000005ff077819 */ /* 0x000fe40000011600 */
[C---:B------:R-:W-:Y:S02]  /*10a0*/  LOP3.LUT R4, R0.reuse, 0xf, RZ, 0xc0, !PT ;  /* 0x0000000f00047812 */ /* 0x040fe400078ec0ff */
[----:B------:R-:W-:Y:S02]  /*10b0*/  LOP3.LUT R5, R3, 0x8, RZ, 0xc0, !PT ;  /* 0x0000000803057812 */ /* 0x000fe400078ec0ff */
[----:B------:R-:W-:Y:S01]  /*10c0*/  LOP3.LUT R3, R7, 0x3, RZ, 0xc0, !PT ;  /* 0x0000000307037812 */ /* 0x000fe200078ec0ff */
[----:B------:R-:W-:Y:S01]  /*10d0*/  IMAD.SHL.U32 R7, R0, 0x8, RZ ;  /* 0x0000000800077824 */ /* 0x000fe200078e00ff */
[----:B------:R-:W-:Y:S01]  /*10e0*/  F2FP.BF16.F32.PACK_AB R24, R25, R24 ;  /* 0x000000181918723e */ /* 0x000fe200000010ff */
[----:B------:R-:W-:Y:S01]  /*10f0*/  IMAD R8, R4, 0x88, R5 ;  /* 0x0000008804087824 */ /* 0x000fe200078e0205 */
[----:B------:R-:W-:Y:S01]  /*1100*/  F2FP.BF16.F32.PACK_AB R25, R27, R26 ;  /* 0x0000001a1b19723e */ /* 0x000fe200000010ff */
[----:B------:R-:W-:Y:S01]  /*1110*/  IMAD.SHL.U32 R5, R3, 0x2, RZ ;  /* 0x0000000203057824 */ /* 0x000fe200078e00ff */
[----:B------:R-:W-:Y:S01]  /*1120*/  F2FP.BF16.F32.PACK_AB R32, R33, R32 ;  /* 0x000000202120723e */ /* 0x000fe200000010ff */
[----:B------:R-:W-:Y:S01]  /*1130*/  IMAD R3, R3, 0x880, R8 ;  /* 0x0000088003037824 */ /* 0x000fe200078e0208 */
[----:B------:R-:W-:-:S02]  /*1140*/  F2FP.BF16.F32.PACK_AB R26, R29, R28 ;  /* 0x0000001c1d1a723e */ /* 0x000fc400000010ff */
[----:B------:R-:W-:Y:S02]  /*1150*/  F2FP.BF16.F32.PACK_AB R27, R31, R30 ;  /* 0x0000001e1f1b723e */ /* 0x000fe400000010ff */
[----:B------:R-:W-:Y:S02]  /*1160*/  F2FP.BF16.F32.PACK_AB R33, R35, R34 ;  /* 0x000000222321723e */ /* 0x000fe400000010ff */
[----:B------:R-:W-:Y:S02]  /*1170*/  F2FP.BF16.F32.PACK_AB R40, R41, R40 ;  /* 0x000000282928723e */ /* 0x000fe400000010ff */
[----:B------:R-:W-:Y:S01]  /*1180*/  LEA R12, R3, UR14, 0x1 ;  /* 0x0000000e030c7c11 */ /* 0x000fe2000f8e08ff */
[----:B------:R-:W-:Y:S01]  /*1190*/  BAR.SYNC.DEFER_BLOCKING 0x0 ;  /* 0x0000000000007b1d */ /* 0x000fe20000010000 */
[----:B------:R-:W-:Y:S02]  /*11a0*/  F2FP.BF16.F32.PACK_AB R34, R37, R36 ;  /* 0x000000242522723e */ /* 0x000fe400000010ff */
[----:B------:R-:W-:-:S02]  /*11b0*/  F2FP.BF16.F32.PACK_AB R35, R39, R38 ;  /* 0x000000262723723e */ /* 0x000fc400000010ff */
[----:B------:R-:W-:Y:S02]  /*11c0*/  F2FP.BF16.F32.PACK_AB R41, R43, R42 ;  /* 0x0000002a2b29723e */ /* 0x000fe400000010ff */
[----:B------:R-:W-:Y:S02]  /*11d0*/  F2FP.BF16.F32.PACK_AB R48, R49, R48 ;  /* 0x000000303130723e */ /* 0x000fe400000010ff */
[----:B------:R-:W-:Y:S02]  /*11e0*/  F2FP.BF16.F32.PACK_AB R42, R45, R44 ;  /* 0x0000002c2d2a723e */ /* 0x000fe400000010ff */
[----:B------:R-:W-:Y:S02]  /*11f0*/  F2FP.BF16.F32.PACK_AB R43, R47, R46 ;  /* 0x0000002e2f2b723e */ /* 0x000fe400000010ff */
[----:B------:R-:W-:Y:S02]  /*1200*/  F2FP.BF16.F32.PACK_AB R49, R51, R50 ;  /* 0x000000323331723e */ /* 0x000fe400000010ff */
[----:B------:R-:W-:-:S02]  /*1210*/  F2FP.BF16.F32.PACK_AB R56, R57, R56 ;  /* 0x000000383938723e */ /* 0x000fc400000010ff */
[----:B------:R-:W-:Y:S02]  /*1220*/  F2FP.BF16.F32.PACK_AB R50, R53, R52 ;  /* 0x000000343532723e */ /* 0x000fe400000010ff */
[----:B------:R-:W-:Y:S02]  /*1230*/  F2FP.BF16.F32.PACK_AB R51, R55, R54 ;  /* 0x000000363733723e */ /* 0x000fe400000010ff */
[----:B------:R-:W-:Y:S02]  /*1240*/  F2FP.BF16.F32.PACK_AB R57, R59, R58 ;  /* 0x0000003a3b39723e */ /* 0x000fe400000010ff */
[----:B------:R-:W-:Y:S01]  /*1250*/  F2FP.BF16.F32.PACK_AB R64, R65, R64 ;  /* 0x000000404140723e */ /* 0x000fe200000010ff */
[----:B------:R-:W-:Y:S01]  /*1260*/  STSM.16.M88.4 [R12], R24 ;  /* 0x000000180c007844 */ /* 0x000fe20000000200 */
[----:B------:R-:W-:Y:S02]  /*1270*/  F2FP.BF16.F32.PACK_AB R58, R61, R60 ;  /* 0x0000003c3d3a723e */ /* 0x000fe400000010ff */
[----:B------:R-:W-:Y:S01]  /*1280*/  F2FP.BF16.F32.PACK_AB R59, R63, R62 ;  /* 0x0000003e3f3b723e */ /* 0x000fe200000010ff */
[----:B------:R1:W-:Y:S01]  /*1290*/  STSM.16.M88.4 [R12+0x20], R32 ;  /* 0x000020200c007844 */ /* 0x0003e20000000200 */
[----:B------:R-:W-:-:S02]  /*12a0*/  F2FP.BF16.F32.PACK_AB R65, R67, R66 ;  /* 0x000000424341723e */ /* 0x000fc400000010ff */
[----:B------:R-:W-:Y:S01]  /*12b0*/  F2FP.BF16.F32.PACK_AB R72, R73, R72 ;  /* 0x000000484948723e */ /* 0x000fe200000010ff */
[----:B------:R2:W-:Y:S01]  /*12c0*/  STSM.16.M88.4 [R12+0x40], R40 ;  /* 0x000040280c007844 */ /* 0x0005e20000000200 */
[----:B------:R-:W-:Y:S02]  /*12d0*/  F2FP.BF16.F32.PACK_AB R66, R69, R68 ;  /* 0x000000444542723e */ /* 0x000fe400000010ff */
[----:B------:R-:W-:Y:S01]  /*12e0*/  F2FP.BF16.F32.PACK_AB R67, R71, R70 ;  /* 0x000000464743723e */ /* 0x000fe200000010ff */
[----:B------:R-:W-:Y:S01]  /*12f0*/  STSM.16.M88.4 [R12+0x60], R48 ;  /* 0x000060300c007844 */ /* 0x000fe20000000200 */
[----:B------:R-:W-:Y:S02]  /*1300*/  F2FP.BF16.F32.PACK_AB R73, R75, R74 ;  /* 0x0000004a4b49723e */ /* 0x000fe400000010ff */
[----:B------:R-:W-:Y:S01]  /*1310*/  F2FP.BF16.F32.PACK_AB R80, R81, R80 ;  /* 0x000000505150723e */ /* 0x000fe200000010ff */
[----:B------:R-:W-:Y:S01]  /*1320*/  STSM.16.M88.4 [R12+0x80], R56 ;  /* 0x000080380c007844 */ /* 0x000fe20000000200 */
[----:B------:R-:W-:-:S02]  /*1330*/  F2FP.BF16.F32.PACK_AB R74, R77, R76 ;  /* 0x0000004c4d4a723e */ /* 0x000fc400000010ff */
[----:B------:R-:W-:Y:S01]  /*1340*/  F2FP.BF16.F32.PACK_AB R75, R79, R78 ;  /* 0x0000004e4f4b723e */ /* 0x000fe200000010ff */
[----:B------:R-:W-:Y:S01]  /*1350*/  STSM.16.M88.4 [R12+0xa0], R64 ;  /* 0x0000a0400c007844 */ /* 0x000fe20000000200 */
[----:B------:R-:W-:Y:S01]  /*1360*/  F2FP.BF16.F32.PACK_AB R81, R83, R82 ;  /* 0x000000525351723e */ /* 0x000fe200000010ff */
[----:B-1----:R-:W1:Y:S01]  /*1370*/  LDC.64 R32, c[0x0][0x220] ;  /* 0x00008800ff207b82 */ /* 0x002e620000000a00 */
[----:B------:R-:W-:Y:S01]  /*1380*/  F2FP.BF16.F32.PACK_AB R82, R85, R84 ;  /* 0x000000545552723e */ /* 0x000fe200000010ff */
[----:B------:R-:W-:Y:S01]  /*1390*/  STSM.16.M88.4 [R12+0xc0], R72 ;  /* 0x0000c0480c007844 */ /* 0x000fe20000000200 */
[----:B------:R-:W-:Y:S02]  /*13a0*/  F2FP.BF16.F32.PACK_AB R83, R87, R86 ;  /* 0x000000565753723e */ /* 0x000fe400000010ff */
[--C-:B------:R-:W-:Y:S02]  /*13b0*/  SHF.R.U32.HI R9, RZ, 0x4, R0.reuse ;  /* 0x00000004ff097819 */ /* 0x100fe40000011600 */
[----:B------:R-:W-:Y:S01]  /*13c0*/  SHF.R.U32.HI R3, RZ, 0x4, R0 ;  /* 0x00000004ff037819 */ /* 0x000fe20000011600 */
[----:B------:R-:W-:Y:S01]  /*13d0*/  STSM.16.M88.4 [R12+0xe0], R80 ;  /* 0x0000e0500c007844 */ /* 0x000fe20000000200 */
[----:B------:R-:W-:-:S02]  /*13e0*/  SGXT.U32 R4, R9, 0x1 ;  /* 0x000000010904781a */ /* 0x000fc40000000000 */
[----:B------:R-:W-:Y:S02]  /*13f0*/  SGXT.U32 R3, R3, 0x3 ;  /* 0x000000030303781a */ /* 0x000fe40000000000 */
[----:B------:R-:W-:Y:S02]  /*1400*/  LOP3.LUT R4, R5, R4, RZ, 0xfc, !PT ;  /* 0x0000000405047212 */ /* 0x000fe400078efcff */
[----:B------:R-:W-:Y:S02]  /*1410*/  LOP3.LUT R5, R7, 0x78, RZ, 0xc0, !PT ;  /* 0x0000007807057812 */ /* 0x000fe400078ec0ff */
[----:B------:R-:W-:Y:S02]  /*1420*/  LOP3.LUT R2, R2, 0x78, R7, 0xf8, !PT ;  /* 0x0000007802027812 */ /* 0x000fe400078ef807 */
[----:B------:R-:W-:Y:S01]  /*1430*/  LOP3.LUT R35, R3, R6, RZ, 0xfc, !PT ;  /* 0x0000000603237212 */ /* 0x000fe200078efcff */
[----:B------:R-:W-:Y:S01]  /*1440*/  IMAD R4, R4, 0x88, R5 ;  /* 0x0000008804047824 */ /* 0x000fe200078e0205 */
[----:B------:R-:W-:-:S02]  /*1450*/  ISETP.GE.AND P0, PT, R2, 0xc00, PT ;  /* 0x00000c000200780c */ /* 0x000fc40003f06270 */
[C---:B------:R-:W-:Y:S01]  /*1460*/  LOP3.LUT R3, R35.reuse, 0x10, RZ, 0xfc, !PT ;  /* 0x0000001023037812 */ /* 0x040fe200078efcff */
[C---:B--2---:R-:W-:Y:S01]  /*1470*/  IMAD R41, R35.reuse, 0xc00, R2 ;  /* 0x00000c0023297824 */ /* 0x044fe200078e0202 */
[----:B------:R-:W-:Y:S01]  /*1480*/  LEA R44, R4, UR14, 0x1 ;  /* 0x0000000e042c7c11 */ /* 0x000fe2000f8e08ff */
[----:B------:R-:W-:Y:S01]  /*1490*/  BAR.SYNC.DEFER_BLOCKING 0x0 ;  /* 0x0000000000007b1d */ /* 0x000fe20000010000 */
[----:B------:R-:W-:Y:S01]  /*14a0*/  ISETP.LT.AND P1, PT, R35, 0x1000, !P0 ;  /* 0x000010002300780c */ /* 0x000fe20004721270 */
[----:B------:R-:W-:Y:S01]  /*14b0*/  VIADD R37, R41, 0x6000 ;  /* 0x0000600029257836 */ /* 0x000fe20000000000 */
[----:B------:R-:W-:Y:S01]  /*14c0*/  LOP3.LUT R2, R35, 0x18, RZ, 0xfc, !PT ;  /* 0x0000001823027812 */ /* 0x000fe200078efcff */
[----:B------:R-:W-:Y:S01]  /*14d0*/  VIADD R39, R41, 0x12000 ;  /* 0x0001200029277836 */ /* 0x000fe20000000000 */
[----:B------:R-:W-:Y:S01]  /*14e0*/  LOP3.LUT R34, R35, 0x8, RZ, 0xfc, !PT ;  /* 0x0000000823227812 */ /* 0x000fe200078efcff */
[----:B------:R-:W-:Y:S01]  /*14f0*/  VIADD R43, R41, 0x18000 ;  /* 0x00018000292b7836 */ /* 0x000fe20000000000 */
[----:B------:R-:W-:Y:S01]  /*1500*/  LOP3.LUT R0, R35, 0x20, RZ, 0xfc, !PT ;  /* 0x0000002023007812 */ /* 0x000fe200078efcff */
[----:B------:R-:W-:Y:S01]  /*1510*/  VIADD R45, R41, 0x1e000 ;  /* 0x0001e000292d7836 */ /* 0x000fe20000000000 */
[----:B------:R-:W-:Y:S01]  /*1520*/  ISETP.LT.AND P5, PT, R3, 0x1000, !P0 ;  /* 0x000010000300780c */ /* 0x000fe200047a1270 */
[C---:B------:R-:W-:Y:S01]  /*1530*/  VIADD R47, R41.reuse, 0x24000 ;  /* 0x00024000292f7836 */ /* 0x040fe20000000000 */
[----:B------:R-:W-:Y:S01]  /*1540*/  ISETP.LT.AND P4, PT, R2, 0x1000, !P0 ;  /* 0x000010000200780c */ /* 0x000fe20004781270 */
[----:B-1----:R-:W-:Y:S01]  /*1550*/  IMAD.WIDE R2, R41, 0x2, R32 ;  /* 0x0000000229027825 */ /* 0x002fe200078e0220 */
[----:B------:R-:W-:-:S02]  /*1560*/  ISETP.LT.AND P6, PT, R34, 0x1000, !P0 ;  /* 0x000010002200780c */ /* 0x000fc400047c1270 */
[C---:B------:R-:W-:Y:S02]  /*1570*/  LOP3.LUT R38, R35.reuse, 0x28, RZ, 0xfc, !PT ;  /* 0x0000002823267812 */ /* 0x040fe400078efcff */
[----:B------:R-:W-:Y:S02]  /*1580*/  ISETP.LT.AND P3, PT, R0, 0x1000, !P0 ;  /* 0x000010000000780c */ /* 0x000fe40004761270 */
[C---:B------:R-:W-:Y:S02]  /*1590*/  LOP3.LUT R36, R35.reuse, 0x30, RZ, 0xfc, !PT ;  /* 0x0000003023247812 */ /* 0x040fe400078efcff */
[----:B------:R-:W-:Y:S01]  /*15a0*/  LOP3.LUT R0, R35, 0x38, RZ, 0xfc, !PT ;  /* 0x0000003823007812 */ /* 0x000fe200078efcff */
[----:B------:R-:W-:Y:S01]  /*15b0*/  IMAD.WIDE R34, R37, 0x2, R32 ;  /* 0x0000000225227825 */ /* 0x000fe200078e0220 */
[----:B------:R-:W-:Y:S01]  /*15c0*/  ISETP.LT.AND P2, PT, R38, 0x1000, !P0 ;  /* 0x000010002600780c */ /* 0x000fe20004741270 */
[----:B------:R-:W1:Y:S02]  /*15d0*/  LDS.128 R28, [R44] ;  /* 0x000000002c1c7984 */ /* 0x000e640000000c00 */
[----:B------:R-:W-:-:S02]  /*15e0*/  VIADD R37, R41, 0xc000 ;  /* 0x0000c00029257836 */ /* 0x000fc40000000000 */
[----:B------:R-:W2:Y:S01]  /*15f0*/  LDS.128 R24, [R44+0x880] ;  /* 0x000880002c187984 */ /* 0x000ea20000000c00 */
[----:B------:R-:W-:-:S03]  /*1600*/  IMAD.WIDE R38, R39, 0x2, R32 ;  /* 0x0000000227267825 */ /* 0x000fc600078e0220 */
[----:B------:R-:W3:Y:S04]  /*1610*/  LDS.128 R4, [R44+0x1100] ;  /* 0x001100002c047984 */ /* 0x000ee80000000c00 */
[----:B------:R-:W4:Y:S04]  /*1620*/  LDS.128 R8, [R44+0x1980] ;  /* 0x001980002c087984 */ /* 0x000f280000000c00 */
[----:B------:R-:W5:Y:S04]  /*1630*/  LDS.128 R12, [R44+0x2200] ;  /* 0x002200002c0c7984 */ /* 0x000f680000000c00 */
[----:B------:R-:W5:Y:S04]  /*1640*/  LDS.128 R16, [R44+0x2a80] ;  /* 0x002a80002c107984 */ /* 0x000f680000000c00 */
[----:B------:R-:W5:Y:S04]  /*1650*/  LDS.128 R20, [R44+0x3300] ;  /* 0x003300002c147984 */ /* 0x000f680000000c00 */
[----:B-1----:R1:W-:Y:S01]  /*1660*/  @P1 STG.E.128 desc[UR18][R2.64], R28 ;  /* 0x0000001c02001986 */ /* 0x0023e2000c101d12 */
[----:B------:R-:W-:Y:S01]  /*1670*/  ISETP.LT.AND P1, PT, R36, 0x1000, !P0 ;  /* 0x000010002400780c */ /* 0x000fe20004721270 */
[--C-:B------:R-:W-:Y:S01]  /*1680*/  IMAD.WIDE R36, R37, 0x2, R32.reuse ;  /* 0x0000000225247825 */ /* 0x100fe200078e0220 */
[----:B------:R-:W-:Y:S01]  /*1690*/  ISETP.LT.AND P0, PT, R0, 0x1000, !P0 ;  /* 0x000010000000780c */ /* 0x000fe20004701270 */
[----:B--2---:R2:W-:Y:S04]  /*16a0*/  @P6 STG.E.128 desc[UR18][R34.64], R24 ;  /* 0x0000001822006986 */ /* 0x0045e8000c101d12 */
[----:B---3--:R2:W-:Y:S04]  /*16b0*/  @P5 STG.E.128 desc[UR18][R36.64], R4 ;  /* 0x0000000424005986 */ /* 0x0085e8000c101d12 */
[----:B----4-:R2:W-:Y:S01]  /*16c0*/  @P4 STG.E.128 desc[UR18][R38.64], R8 ;  /* 0x0000000826004986 */ /* 0x0105e2000c101d12 */
[----:B-1----:R-:W-:-:S04]  /*16d0*/  IMAD.WIDE R2, R43, 0x2, R32 ;  /* 0x000000022b027825 */ /* 0x002fc800078e0220 */
[--C-:B------:R-:W-:Y:S01]  /*16e0*/  IMAD.WIDE R28, R45, 0x2, R32.reuse ;  /* 0x000000022d1c7825 */ /* 0x100fe200078e0220 */
[----:B-----5:R2:W-:Y:S03]  /*16f0*/  @P3 STG.E.128 desc[UR18][R2.64], R12 ;  /* 0x0000000c02003986 */ /* 0x0205e6000c101d12 */
[----:B------:R-:W-:Y:S01]  /*1700*/  IMAD.WIDE R30, R47, 0x2, R32 ;  /* 0x000000022f1e7825 */ /* 0x000fe200078e0220 */
[----:B------:R2:W-:Y:S04]  /*1710*/  @P2 STG.E.128 desc[UR18][R28.64], R16 ;  /* 0x000000101c002986 */ /* 0x0005e8000c101d12 */
[----:B------:R2:W-:Y:S01]  /*1720*/  @P1 STG.E.128 desc[UR18][R30.64], R20 ;  /* 0x000000141e001986 */ /* 0x0005e2000c101d12 */
[----:B------:R-:W-:Y:S05]  /*1730*/  @!P0 EXIT ;  /* 0x000000000000894d */ /* 0x000fea0003800000 */
[----:B------:R-:W1:Y:S01]  /*1740*/  LDS.128 R44, [R44+0x3b80] ;  /* 0x003b80002c2c7984 */ /* 0x000e620000000c00 */
[----:B------:R-:W-:-:S04]  /*1750*/  VIADD R41, R41, 0x2a000 ;  /* 0x0002a00029297836 */ /* 0x000fc80000000000 */
[----:B------:R-:W-:-:S05]  /*1760*/  IMAD.WIDE R32, R41, 0x2, R32 ;  /* 0x0000000229207825 */ /* 0x000fca00078e0220 */
[----:B-1----:R-:W-:Y:S01]  /*1770*/  STG.E.128 desc[UR18][R32.64], R44 ;  /* 0x0000002c20007986 */ /* 0x002fe2000c101d12 */
[----:B------:R-:W-:Y:S05]  /*1780*/  EXIT ;  /* 0x000000000000794d */ /* 0x000fea0003800000 */
.L_x_1:
[----:B------:R-:W-:-:S00]  /*1790*/  BRA `(.L_x_1) ;  /* 0xfffffffc00fc7947 */ /* 0x000fc0000383ffff */
[----:B------:R-:W-:-:S00]  /*17a0*/  NOP ;  /* 0x0000000000007918 */ /* 0x000fc00000000000 */
        /* <DEDUP_REMOVED lines=13> */
.L_x_2:


//--------------------- .nv.shared.triton_mm      --------------------------
	.section	.nv.shared.triton_mm,"aw",@nobits
	.sectionflags	@""
	.align	16
	.zero		1024


//--------------------- .nv.constant0.triton_mm   --------------------------
	.section	.nv.constant0.triton_mm,"a",@progbits
	.sectionflags	@""
	.align	4
.nv.constant0.triton_mm:
	.zero		552
